	.headerflags	@"EF_CUDA_TEXMODE_UNIFIED EF_CUDA_64BIT_ADDRESS EF_CUDA_ACCELERATORS EF_CUDA_SM90 EF_CUDA_VIRTUAL_SM(EF_CUDA_SM90)"
	.elftype	@"ET_EXEC"


//--------------------- .nv.info                  --------------------------
	.section	.nv.info,"",@"SHT_CUDA_INFO"
	.align	4


	//----- nvinfo : EIATTR_REGCOUNT
	.align		4
        /*0000*/ 	.byte	0x04, 0x2f
        /*0002*/ 	.short	(.L_3 - .L_2)
	.align		4
.L_2:
        /*0004*/ 	.word	index@(triton_poi_fused__native_batch_norm_legit_no_training_convolution_relu_12)
        /*0008*/ 	.word	0x00000020


	//----- nvinfo : EIATTR_MIN_STACK_SIZE
	.align		4
.L_3:
        /*000c*/ 	.byte	0x04, 0x12
        /*000e*/ 	.short	(.L_5 - .L_4)
	.align		4
.L_4:
        /*0010*/ 	.word	index@(triton_poi_fused__native_batch_norm_legit_no_training_convolution_relu_12)
        /*0014*/ 	.word	0x00000000


	//----- nvinfo : EIATTR_FRAME_SIZE
	.align		4
.L_5:
        /*0018*/ 	.byte	0x04, 0x11
        /*001a*/ 	.short	(.L_7 - .L_6)
	.align		4
.L_6:
        /*001c*/ 	.word	index@(triton_poi_fused__native_batch_norm_legit_no_training_convolution_relu_12)
        /*0020*/ 	.word	0x00000000


	//----- nvinfo : EIATTR_MIN_STACK_SIZE
	.align		4
.L_7:
        /*0024*/ 	.byte	0x04, 0x12
        /*0026*/ 	.short	(.L_9 - .L_8)
	.align		4
.L_8:
        /*0028*/ 	.word	index@(triton_poi_fused__native_batch_norm_legit_no_training_convolution_relu_12)
        /*002c*/ 	.word	0x00000000
.L_9:


//--------------------- .nv.info.triton_poi_fused__native_batch_norm_legit_no_training_convolution_relu_12 --------------------------
	.section	.nv.info.triton_poi_fused__native_batch_norm_legit_no_training_convolution_relu_12,"",@"SHT_CUDA_INFO"
	.sectionflags	@""
	.align	4


	//----- nvinfo : EIATTR_CUDA_API_VERSION
	.align		4
        /*0000*/ 	.byte	0x04, 0x37
        /*0002*/ 	.short	(.L_11 - .L_10)
.L_10:
        /*0004*/ 	.word	0x0000007c


	//----- nvinfo : EIATTR_KPARAM_INFO
	.align		4
.L_11:
        /*0008*/ 	.byte	0x04, 0x17
        /*000a*/ 	.short	(.L_13 - .L_12)
.L_12:
        /*000c*/ 	.word	0x00000000
        /*0010*/ 	.short	0x0007
        /*0012*/ 	.short	0x0038
        /*0014*/ 	.byte	0x00, 0xf0, 0x11, 0x00


	//----- nvinfo : EIATTR_KPARAM_INFO
	.align		4
.L_13:
        /*0018*/ 	.byte	0x04, 0x17
        /*001a*/ 	.short	(.L_15 - .L_14)
.L_14:
        /*001c*/ 	.word	0x00000000
        /*0020*/ 	.short	0x0006
        /*0022*/ 	.short	0x0030
        /*0024*/ 	.byte	0x00, 0xf4, 0x21, 0x00


	//----- nvinfo : EIATTR_KPARAM_INFO
	.align		4
.L_15:
        /*0028*/ 	.byte	0x04, 0x17
        /*002a*/ 	.short	(.L_17 - .L_16)
.L_16:
        /*002c*/ 	.word	0x00000000
        /*0030*/ 	.short	0x0005
        /*0032*/ 	.short	0x0028
        /*0034*/ 	.byte	0x00, 0xf4, 0x21, 0x00


	//----- nvinfo : EIATTR_KPARAM_INFO
	.align		4
.L_17:
        /*0038*/ 	.byte	0x04, 0x17
        /*003a*/ 	.short	(.L_19 - .L_18)
.L_18:
        /*003c*/ 	.word	0x00000000
        /*0040*/ 	.short	0x0004
        /*0042*/ 	.short	0x0020
        /*0044*/ 	.byte	0x00, 0xf4, 0x21, 0x00


	//----- nvinfo : EIATTR_KPARAM_INFO
	.align		4
.L_19:
        /*0048*/ 	.byte	0x04, 0x17
        /*004a*/ 	.short	(.L_21 - .L_20)
.L_20:
        /*004c*/ 	.word	0x00000000
        /*0050*/ 	.short	0x0003
        /*0052*/ 	.short	0x0018
        /*0054*/ 	.byte	0x00, 0xf4, 0x21, 0x00


	//----- nvinfo : EIATTR_KPARAM_INFO
	.align		4
.L_21:
        /*0058*/ 	.byte	0x04, 0x17
        /*005a*/ 	.short	(.L_23 - .L_22)
.L_22:
        /*005c*/ 	.word	0x00000000
        /*0060*/ 	.short	0x0002
        /*0062*/ 	.short	0x0010
        /*0064*/ 	.byte	0x00, 0xf4, 0x21, 0x00


	//----- nvinfo : EIATTR_KPARAM_INFO
	.align		4
.L_23:
        /*0068*/ 	.byte	0x04, 0x17
        /*006a*/ 	.short	(.L_25 - .L_24)
.L_24:
        /*006c*/ 	.word	0x00000000
        /*0070*/ 	.short	0x0001
        /*0072*/ 	.short	0x0008
        /*0074*/ 	.byte	0x00, 0xf4, 0x21, 0x00


	//----- nvinfo : EIATTR_KPARAM_INFO
	.align		4
.L_25:
        /*0078*/ 	.byte	0x04, 0x17
        /*007a*/ 	.short	(.L_27 - .L_26)
.L_26:
        /*007c*/ 	.word	0x00000000
        /*0080*/ 	.short	0x0000
        /*0082*/ 	.short	0x0000
        /*0084*/ 	.byte	0x00, 0xf4, 0x21, 0x00


	//----- nvinfo : EIATTR_SPARSE_MMA_MASK
	.align		4
.L_27:
        /*0088*/ 	.byte	0x03, 0x50
        /*008a*/ 	.short	0x0000


	//----- nvinfo : EIATTR_MAXREG_COUNT
	.align		4
        /*008c*/ 	.byte	0x03, 0x1b
        /*008e*/ 	.short	0x00ff


	//----- nvinfo : EIATTR_EXIT_INSTR_OFFSETS
	.align		4
        /*0090*/ 	.byte	0x04, 0x1c
        /*0092*/ 	.short	(.L_29 - .L_28)


	//   ....[0]....
.L_28:
        /*0094*/ 	.word	0x000007e0


	//----- nvinfo : EIATTR_REQNTID
	.align		4
.L_29:
        /*0098*/ 	.byte	0x04, 0x10
        /*009a*/ 	.short	(.L_31 - .L_30)
.L_30:
        /*009c*/ 	.word	0x00000080
        /*00a0*/ 	.word	0x00000001
        /*00a4*/ 	.word	0x00000001


	//----- nvinfo : EIATTR_CBANK_PARAM_SIZE
	.align		4
.L_31:
        /*00a8*/ 	.byte	0x03, 0x19
        /*00aa*/ 	.short	0x003c


	//----- nvinfo : EIATTR_PARAM_CBANK
	.align		4
        /*00ac*/ 	.byte	0x04, 0x0a
        /*00ae*/ 	.short	(.L_33 - .L_32)
	.align		4
.L_32:
        /*00b0*/ 	.word	index@(.nv.constant0.triton_poi_fused__native_batch_norm_legit_no_training_convolution_relu_12)
        /*00b4*/ 	.short	0x0210
        /*00b6*/ 	.short	0x003c


	//----- nvinfo : EIATTR_SW_WAR
	.align		4
.L_33:
        /*00b8*/ 	.byte	0x04, 0x36
        /*00ba*/ 	.short	(.L_35 - .L_34)
.L_34:
        /*00bc*/ 	.word	0x00000008
.L_35:


//--------------------- .nv.callgraph             --------------------------
	.section	.nv.callgraph,"",@"SHT_CUDA_CALLGRAPH"
	.align	4
	.sectionentsize	8
	.align		4
        /*0000*/ 	.word	0x00000000
	.align		4
        /*0004*/ 	.word	0xffffffff
	.align		4
        /*0008*/ 	.word	0x00000000
	.align		4
        /*000c*/ 	.word	0xfffffffe
	.align		4
        /*0010*/ 	.word	0x00000000
	.align		4
        /*0014*/ 	.word	0xfffffffd
	.align		4
        /*0018*/ 	.word	0x00000000
	.align		4
        /*001c*/ 	.word	0xfffffffc


//--------------------- .nv.constant4             --------------------------
	.section	.nv.constant4,"a",@progbits
	.align	8
	.align		8
.nv.constant4:
        /*0000*/ 	.dword	_$_str
	.align		8
        /*0008*/ 	.dword	_$_str_$_2


//--------------------- .text.triton_poi_fused__native_batch_norm_legit_no_training_convolution_relu_12 --------------------------
	.section	.text.triton_poi_fused__native_batch_norm_legit_no_training_convolution_relu_12,"ax",@progbits
	.align	128
        .global         triton_poi_fused__native_batch_norm_legit_no_training_convolution_relu_12
        .type           triton_poi_fused__native_batch_norm_legit_no_training_convolution_relu_12,@function
        .size           triton_poi_fused__native_batch_norm_legit_no_training_convolution_relu_12,(.L_x_1 - triton_poi_fused__native_batch_norm_legit_no_training_convolution_relu_12)
        .other          triton_poi_fused__native_batch_norm_legit_no_training_convolution_relu_12,@"STO_CUDA_ENTRY STV_DEFAULT"
triton_poi_fused__native_batch_norm_legit_no_training_convolution_relu_12:
.text.triton_poi_fused__native_batch_norm_legit_no_training_convolution_relu_12:
[----:B------:R-:W-:Y:S01]  /*0000*/  LDC R1, c[0x0][0x28] ;  /* 0x00000a00ff017b82 */ /* 0x000fe20000000800 */
[----:B------:R-:W1:Y:S07]  /*0010*/  S2R R0, SR_TID.X ;  /* 0x0000000000007919 */ /* 0x000e6e0000002100 */
[----:B------:R-:W2:Y:S01]  /*0020*/  LDC.64 R4, c[0x0][0x228] ;  /* 0x00008a00ff047b82 */ /* 0x000ea20000000a00 */
[----:B------:R-:W-:Y:S01]  /*0030*/  ULDC.64 UR4, c[0x0][0x208] ;  /* 0x0000820000047ab9 */ /* 0x000fe20000000a00 */
[----:B------:R-:W3:Y:S06]  /*0040*/  S2R R7, SR_CTAID.X ;  /* 0x0000000000077919 */ /* 0x000eec0000002500 */
[----:B------:R-:W4:Y:S08]  /*0050*/  LDC.64 R16, c[0x0][0x218] ;  /* 0x00008600ff107b82 */ /* 0x000f300000000a00 */
[----:B------:R-:W5:Y:S01]  /*0060*/  LDC.64 R28, c[0x0][0x210] ;  /* 0x00008400ff1c7b82 */ /* 0x000f620000000a00 */
[----:B-1----:R-:W-:-:S02]  /*0070*/  SHF.L.U32 R0, R0, 0x2, RZ ;  /* 0x0000000200007819 */ /* 0x002fc400000006ff */
[----:B---3--:R-:W-:Y:S02]  /*0080*/  SHF.R.S32.HI R3, RZ, 0x15, R7 ;  /* 0x00000015ff037819 */ /* 0x008fe40000011407 */
[----:B------:R-:W-:Y:S02]  /*0090*/  LOP3.LUT R0, R0, 0x1fc, RZ, 0xc0, !PT ;  /* 0x000001fc00007812 */ /* 0x000fe400078ec0ff */
[----:B------:R-:W-:Y:S02]  /*00a0*/  SGXT R3, R3, 0x1 ;  /* 0x000000010303781a */ /* 0x000fe40000000200 */
[----:B------:R-:W-:-:S04]  /*00b0*/  LEA R0, R7, R0, 0xa ;  /* 0x0000000007007211 */ /* 0x000fc800078e50ff */
[----:B------:R-:W-:-:S04]  /*00c0*/  LEA.HI R3, R3, R0, RZ, 0x8 ;  /* 0x0000000003037211 */ /* 0x000fc800078f40ff */
[----:B------:R-:W-:-:S04]  /*00d0*/  LOP3.LUT R3, R3, 0xffffff00, RZ, 0xc0, !PT ;  /* 0xffffff0003037812 */ /* 0x000fc800078ec0ff */
[----:B------:R-:W-:Y:S01]  /*00e0*/  IADD3 R24, R0, -R3, RZ ;  /* 0x8000000300187210 */ /* 0x000fe20007ffe0ff */
[----:B-----5:R-:W-:Y:S01]  /*00f0*/  IMAD.WIDE R28, R0, 0x4, R28 ;  /* 0x00000004001c7825 */ /* 0x020fe200078e021c */
[----:B------:R-:W1:Y:S03]  /*0100*/  LDC.64 R2, c[0x0][0x220] ;  /* 0x00008800ff027b82 */ /* 0x000e660000000a00 */
[C---:B--2---:R-:W-:Y:S01]  /*0110*/  IMAD.WIDE R4, R24.reuse, 0x4, R4 ;  /* 0x0000000418047825 */ /* 0x044fe200078e0204 */
[----:B------:R-:W2:Y:S03]  /*0120*/  LDG.E.128 R12, desc[UR4][R28.64+0x800] ;  /* 0x000800041c0c7981 */ /* 0x000ea6000c1e1d00 */
[C---:B----4-:R-:W-:Y:S01]  /*0130*/  IMAD.WIDE R16, R24.reuse, 0x4, R16 ;  /* 0x0000000418107825 */ /* 0x050fe200078e0210 */
[----:B------:R-:W3:Y:S04]  /*0140*/  LDG.E.128 R20, desc[UR4][R28.64] ;  /* 0x000000041c147981 */ /* 0x000ee8000c1e1d00 */
[----:B------:R-:W4:Y:S04]  /*0150*/  LDG.E.EL.128 R4, desc[UR4][R4.64] ;  /* 0x0000000404047981 */ /* 0x000f28000c2e1d00 */
[----:B------:R-:W2:Y:S01]  /*0160*/  LDG.E.EL.128 R16, desc[UR4][R16.64] ;  /* 0x0000000410107981 */ /* 0x000ea2000c2e1d00 */
[----:B-1----:R-:W-:-:S05]  /*0170*/  IMAD.WIDE R2, R24, 0x4, R2 ;  /* 0x0000000418027825 */ /* 0x002fca00078e0202 */
[----:B------:R1:W5:Y:S02]  /*0180*/  LDG.E.EL.128 R8, desc[UR4][R2.64] ;  /* 0x0000000402087981 */ /* 0x000364000c2e1d00 */
[----:B-1----:R-:W-:Y:S01]  /*0190*/  HFMA2.MMA R2, -RZ, RZ, 1.625, 0 ;  /* 0x3e800000ff027435 */ /* 0x002fe200000001ff */
[----:B----4-:R-:W-:Y:S01]  /*01a0*/  FADD R4, R4, 9.9999997473787516356e-06 ;  /* 0x3727c5ac04047421 */ /* 0x010fe20000000000 */
[----:B------:R-:W-:-:S03]  /*01b0*/  FADD R5, R5, 9.9999997473787516356e-06 ;  /* 0x3727c5ac05057421 */ /* 0x000fc60000000000 */
[----:B------:R-:W1:Y:S08]  /*01c0*/  MUFU.SQRT R25, R4 ;  /* 0x0000000400197308 */ /* 0x000e700000002000 */
[----:B------:R-:W4:Y:S01]  /*01d0*/  MUFU.SQRT R26, R5 ;  /* 0x00000005001a7308 */ /* 0x000f220000002000 */
[----:B------:R-:W-:Y:S01]  /*01e0*/  FADD R6, R6, 9.9999997473787516356e-06 ;  /* 0x3727c5ac06067421 */ /* 0x000fe20000000000 */
[----:B-1----:R-:W-:-:S02]  /*01f0*/  FSETP.GT.AND P0, PT, R25, 8.50705917302346158658e+37, PT ;  /* 0x7e8000001900780b */ /* 0x002fc40003f04000 */
[C---:B------:R-:W-:Y:S02]  /*0200*/  FSETP.GEU.AND P3, PT, R25.reuse, 1.175494350822287508e-38, PT ;  /* 0x008000001900780b */ /* 0x040fe40003f6e000 */
[C---:B----4-:R-:W-:Y:S02]  /*0210*/  FSETP.GT.AND P1, PT, R26.reuse, 8.50705917302346158658e+37, PT ;  /* 0x7e8000001a00780b */ /* 0x050fe40003f24000 */
[----:B------:R-:W-:Y:S01]  /*0220*/  FSETP.GEU.AND P4, PT, R26, 1.175494350822287508e-38, PT ;  /* 0x008000001a00780b */ /* 0x000fe20003f8e000 */
[----:B------:R-:W1:Y:S06]  /*0230*/  MUFU.SQRT R6, R6 ;  /* 0x0000000600067308 */ /* 0x000e6c0000002000 */
[----:B------:R-:W-:-:S04]  /*0240*/  @P0 FMUL R25, R25, 0.25 ;  /* 0x3e80000019190820 */ /* 0x000fc80000400000 */
[----:B------:R-:W-:Y:S01]  /*0250*/  @!P3 FMUL R25, R25, 16777216 ;  /* 0x4b8000001919b820 */ /* 0x000fe20000400000 */
[----:B------:R-:W-:-:S04]  /*0260*/  @P1 FMUL R26, R26, 0.25 ;  /* 0x3e8000001a1a1820 */ /* 0x000fc80000400000 */
[----:B------:R-:W-:Y:S01]  /*0270*/  @!P4 FMUL R26, R26, 16777216 ;  /* 0x4b8000001a1ac820 */ /* 0x000fe20000400000 */
[----:B------:R-:W4:Y:S01]  /*0280*/  MUFU.RCP R25, R25 ;  /* 0x0000001900197308 */ /* 0x000f220000001000 */
[----:B-1----:R-:W-:Y:S02]  /*0290*/  FSETP.GT.AND P2, PT, R6, 8.50705917302346158658e+37, PT ;  /* 0x7e8000000600780b */ /* 0x002fe40003f44000 */
[----:B------:R-:W-:-:S05]  /*02a0*/  FSEL R4, R2, 1, P0 ;  /* 0x3f80000002047808 */ /* 0x000fca0000000000 */
[----:B------:R-:W1:Y:S01]  /*02b0*/  MUFU.RCP R26, R26 ;  /* 0x0000001a001a7308 */ /* 0x000e620000001000 */
[----:B------:R-:W-:Y:S02]  /*02c0*/  FSETP.GEU.AND P5, PT, R6, 1.175494350822287508e-38, PT ;  /* 0x008000000600780b */ /* 0x000fe40003fae000 */
[----:B------:R-:W-:Y:S01]  /*02d0*/  FSEL R3, R2, 1, P1 ;  /* 0x3f80000002037808 */ /* 0x000fe20000800000 */
[----:B------:R-:W-:-:S04]  /*02e0*/  @!P3 FMUL R4, R4, 16777216 ;  /* 0x4b8000000404b820 */ /* 0x000fc80000400000 */
[----:B------:R-:W-:Y:S01]  /*02f0*/  @!P4 FMUL R3, R3, 16777216 ;  /* 0x4b8000000303c820 */ /* 0x000fe20000400000 */
[----:B----4-:R-:W-:Y:S01]  /*0300*/  FMUL R5, R25, R4 ;  /* 0x0000000419057220 */ /* 0x010fe20000400000 */
[----:B------:R-:W-:Y:S01]  /*0310*/  @P2 FMUL R6, R6, 0.25 ;  /* 0x3e80000006062820 */ /* 0x000fe20000400000 */
[--C-:B--2---:R-:W-:Y:S01]  /*0320*/  FADD R15, R15, R19.reuse ;  /* 0x000000130f0f7221 */ /* 0x104fe20000000000 */
[--C-:B------:R-:W-:Y:S01]  /*0330*/  FADD R14, R14, R18.reuse ;  /* 0x000000120e0e7221 */ /* 0x100fe20000000000 */
[----:B---3--:R-:W-:Y:S01]  /*0340*/  FADD R19, R23, R19 ;  /* 0x0000001317137221 */ /* 0x008fe20000000000 */
[----:B------:R-:W-:Y:S01]  /*0350*/  FADD R18, R22, R18 ;  /* 0x0000001216127221 */ /* 0x000fe20000000000 */
[----:B-1----:R-:W-:Y:S01]  /*0360*/  FMUL R4, R26, R3 ;  /* 0x000000031a047220 */ /* 0x002fe20000400000 */
[----:B------:R-:W1:Y:S01]  /*0370*/  LDC.64 R22, c[0x0][0x238] ;  /* 0x00008e00ff167b82 */ /* 0x000e620000000a00 */
[----:B------:R-:W-:-:S07]  /*0380*/  @!P5 FMUL R6, R6, 16777216 ;  /* 0x4b8000000606d820 */ /* 0x000fce0000400000 */
[----:B------:R-:W2:Y:S01]  /*0390*/  LDC.64 R26, c[0x0][0x230] ;  /* 0x00008c00ff1a7b82 */ /* 0x000ea20000000a00 */
[----:B------:R-:W3:Y:S01]  /*03a0*/  MUFU.RCP R6, R6 ;  /* 0x0000000600067308 */ /* 0x000ee20000001000 */
[----:B------:R-:W-:Y:S01]  /*03b0*/  FSEL R3, R2, 1, P2 ;  /* 0x3f80000002037808 */ /* 0x000fe20001000000 */
[--C-:B------:R-:W-:Y:S01]  /*03c0*/  FADD R12, R12, R16.reuse ;  /* 0x000000100c0c7221 */ /* 0x100fe20000000000 */
[----:B------:R-:W-:Y:S01]  /*03d0*/  FADD R16, R20, R16 ;  /* 0x0000001014107221 */ /* 0x000fe20000000000 */
[--C-:B------:R-:W-:Y:S02]  /*03e0*/  FADD R13, R13, R17.reuse ;  /* 0x000000110d0d7221 */ /* 0x100fe40000000000 */
[----:B------:R-:W-:Y:S01]  /*03f0*/  @!P5 FMUL R3, R3, 16777216 ;  /* 0x4b8000000303d820 */ /* 0x000fe20000400000 */
[----:B------:R-:W-:-:S03]  /*0400*/  FADD R17, R21, R17 ;  /* 0x0000001115117221 */ /* 0x000fc60000000000 */
[----:B---3--:R-:W-:Y:S01]  /*0410*/  FMUL R3, R6, R3 ;  /* 0x0000000306037220 */ /* 0x008fe20000400000 */
[C---:B-----5:R-:W-:Y:S01]  /*0420*/  FADD R6, -R8.reuse, R12 ;  /* 0x0000000c08067221 */ /* 0x060fe20000000100 */
[----:B------:R-:W-:Y:S01]  /*0430*/  FADD R8, -R8, R16 ;  /* 0x0000001008087221 */ /* 0x000fe20000000100 */
[----:B--2---:R-:W-:-:S04]  /*0440*/  IMAD.WIDE R20, R24, 0x4, R26 ;  /* 0x0000000418147825 */ /* 0x004fc800078e021a */
[----:B-1----:R-:W-:-:S04]  /*0450*/  IMAD.WIDE R24, R24, 0x4, R22 ;  /* 0x0000000418187825 */ /* 0x002fc800078e0216 */
[----:B------:R-:W-:Y:S01]  /*0460*/  FADD R23, -R9, R13 ;  /* 0x0000000d09177221 */ /* 0x000fe20000000100 */
[C---:B------:R-:W-:Y:S01]  /*0470*/  FMUL R6, R5.reuse, R6 ;  /* 0x0000000605067220 */ /* 0x040fe20000400000 */
[----:B------:R-:W-:Y:S02]  /*0480*/  FMUL R5, R5, R8 ;  /* 0x0000000805057220 */ /* 0x000fe40000400000 */
[----:B------:R-:W-:Y:S01]  /*0490*/  FMUL R8, R4, R23 ;  /* 0x0000001704087220 */ /* 0x000fe20000400000 */
[----:B------:R-:W2:Y:S04]  /*04a0*/  LDG.E.EL.128 R24, desc[UR4][R24.64] ;  /* 0x0000000418187981 */ /* 0x000ea8000c2e1d00 */
[----:B------:R-:W2:Y:S01]  /*04b0*/  LDG.E.EL.128 R20, desc[UR4][R20.64] ;  /* 0x0000000414147981 */ /* 0x000ea2000c2e1d00 */
[----:B------:R-:W-:-:S04]  /*04c0*/  FADD R9, -R9, R17 ;  /* 0x0000001109097221 */ /* 0x000fc80000000100 */
[----:B------:R-:W-:Y:S01]  /*04d0*/  FMUL R9, R4, R9 ;  /* 0x0000000904097220 */ /* 0x000fe20000400000 */
[----:B------:R-:W-:-:S04]  /*04e0*/  FADD R4, R7, 9.9999997473787516356e-06 ;  /* 0x3727c5ac07047421 */ /* 0x000fc80000000000 */
[----:B------:R-:W1:Y:S02]  /*04f0*/  MUFU.SQRT R7, R4 ;  /* 0x0000000400077308 */ /* 0x000e640000002000 */
[C---:B-1----:R-:W-:Y:S02]  /*0500*/  FSETP.GT.AND P0, PT, R7.reuse, 8.50705917302346158658e+37, PT ;  /* 0x7e8000000700780b */ /* 0x042fe40003f04000 */
[----:B------:R-:W-:-:S11]  /*0510*/  FSETP.GEU.AND P1, PT, R7, 1.175494350822287508e-38, PT ;  /* 0x008000000700780b */ /* 0x000fd60003f2e000 */
[----:B------:R-:W-:-:S04]  /*0520*/  @P0 FMUL R7, R7, 0.25 ;  /* 0x3e80000007070820 */ /* 0x000fc80000400000 */
[----:B------:R-:W-:-:S06]  /*0530*/  @!P1 FMUL R7, R7, 16777216 ;  /* 0x4b80000007079820 */ /* 0x000fcc0000400000 */
[----:B------:R-:W1:Y:S01]  /*0540*/  MUFU.RCP R7, R7 ;  /* 0x0000000700077308 */ /* 0x000e620000001000 */
[----:B------:R-:W-:-:S05]  /*0550*/  FSEL R2, R2, 1, P0 ;  /* 0x3f80000002027808 */ /* 0x000fca0000000000 */
[----:B------:R-:W-:-:S04]  /*0560*/  @!P1 FMUL R2, R2, 16777216 ;  /* 0x4b80000002029820 */ /* 0x000fc80000400000 */
[----:B-1----:R-:W-:Y:S01]  /*0570*/  FMUL R2, R7, R2 ;  /* 0x0000000207027220 */ /* 0x002fe20000400000 */
[C---:B------:R-:W-:Y:S01]  /*0580*/  FADD R7, -R11.reuse, R15 ;  /* 0x0000000f0b077221 */ /* 0x040fe20000000100 */
[----:B------:R-:W-:Y:S01]  /*0590*/  FADD R11, -R11, R19 ;  /* 0x000000130b0b7221 */ /* 0x000fe20000000100 */
[----:B------:R-:W-:Y:S04]  /*05a0*/  STG.E.128 desc[UR4][R28.64], R16 ;  /* 0x000000101c007986 */ /* 0x000fe8000c101d04 */
[----:B------:R-:W-:Y:S01]  /*05b0*/  STG.E.128 desc[UR4][R28.64+0x800], R12 ;  /* 0x0008000c1c007986 */ /* 0x000fe2000c101d04 */
[C-C-:B--2---:R-:W-:Y:S01]  /*05c0*/  FFMA R4, R20.reuse, R5, R24.reuse ;  /* 0x0000000514047223 */ /* 0x144fe20000000018 */
[----:B------:R-:W-:Y:S01]  /*05d0*/  FFMA R20, R20, R6, R24 ;  /* 0x0000000614147223 */ /* 0x000fe20000000018 */
[C-C-:B------:R-:W-:Y:S01]  /*05e0*/  FFMA R9, R21.reuse, R9, R25.reuse ;  /* 0x0000000915097223 */ /* 0x140fe20000000019 */
[----:B------:R-:W-:Y:S01]  /*05f0*/  FFMA R8, R21, R8, R25 ;  /* 0x0000000815087223 */ /* 0x000fe20000000019 */
[----:B------:R-:W-:Y:S01]  /*0600*/  FADD R6, -R10, R14 ;  /* 0x0000000e0a067221 */ /* 0x000fe20000000100 */
[----:B------:R-:W1:Y:S03]  /*0610*/  LDC.64 R24, c[0x0][0x240] ;  /* 0x00009000ff187b82 */ /* 0x000e660000000a00 */
[----:B------:R-:W-:Y:S01]  /*0620*/  FMUL R5, R3, R6 ;  /* 0x0000000603057220 */ /* 0x000fe20000400000 */
[----:B------:R-:W-:Y:S01]  /*0630*/  FMUL R6, R2, R7 ;  /* 0x0000000702067220 */ /* 0x000fe20000400000 */
[----:B------:R-:W-:Y:S01]  /*0640*/  FADD R10, -R10, R18 ;  /* 0x000000120a0a7221 */ /* 0x000fe20000000100 */
[----:B------:R-:W-:-:S02]  /*0650*/  FMUL R2, R2, R11 ;  /* 0x0000000b02027220 */ /* 0x000fc40000400000 */
[--C-:B------:R-:W-:Y:S01]  /*0660*/  FFMA R7, R23, R6, R27.reuse ;  /* 0x0000000617077223 */ /* 0x100fe2000000001b */
[----:B------:R-:W-:Y:S01]  /*0670*/  FMUL R3, R3, R10 ;  /* 0x0000000a03037220 */ /* 0x000fe20000400000 */
[C-C-:B------:R-:W-:Y:S01]  /*0680*/  FFMA R5, R22.reuse, R5, R26.reuse ;  /* 0x0000000516057223 */ /* 0x140fe2000000001a */
[----:B------:R-:W-:Y:S02]  /*0690*/  FFMA R2, R23, R2, R27 ;  /* 0x0000000217027223 */ /* 0x000fe4000000001b */
[----:B------:R-:W-:Y:S01]  /*06a0*/  FSETP.GEU.AND P6, PT, R7, RZ, PT ;  /* 0x000000ff0700720b */ /* 0x000fe20003fce000 */
[----:B------:R-:W-:Y:S01]  /*06b0*/  FFMA R3, R22, R3, R26 ;  /* 0x0000000316037223 */ /* 0x000fe2000000001a */
[----:B------:R-:W-:Y:S02]  /*06c0*/  FSETP.GEU.AND P5, PT, R5, RZ, PT ;  /* 0x000000ff0500720b */ /* 0x000fe40003fae000 */
[----:B------:R-:W-:Y:S02]  /*06d0*/  FSETP.GEU.AND P4, PT, R8, RZ, PT ;  /* 0x000000ff0800720b */ /* 0x000fe40003f8e000 */
[----:B------:R-:W-:-:S02]  /*06e0*/  SEL R7, R7, RZ, P6 ;  /* 0x000000ff07077207 */ /* 0x000fc40003000000 */
[----:B------:R-:W-:Y:S02]  /*06f0*/  FSETP.GEU.AND P6, PT, R4, RZ, PT ;  /* 0x000000ff0400720b */ /* 0x000fe40003fce000 */
[----:B------:R-:W-:Y:S02]  /*0700*/  FSETP.GEU.AND P0, PT, R20, RZ, PT ;  /* 0x000000ff1400720b */ /* 0x000fe40003f0e000 */
[----:B------:R-:W-:Y:S02]  /*0710*/  FSETP.GEU.AND P3, PT, R2, RZ, PT ;  /* 0x000000ff0200720b */ /* 0x000fe40003f6e000 */
[----:B------:R-:W-:Y:S02]  /*0720*/  FSETP.GEU.AND P2, PT, R3, RZ, PT ;  /* 0x000000ff0300720b */ /* 0x000fe40003f4e000 */
[----:B------:R-:W-:Y:S02]  /*0730*/  FSETP.GEU.AND P1, PT, R9, RZ, PT ;  /* 0x000000ff0900720b */ /* 0x000fe40003f2e000 */
[----:B------:R-:W-:-:S02]  /*0740*/  SEL R6, R5, RZ, P5 ;  /* 0x000000ff05067207 */ /* 0x000fc40002800000 */
[----:B------:R-:W-:Y:S01]  /*0750*/  SEL R5, R8, RZ, P4 ;  /* 0x000000ff08057207 */ /* 0x000fe20002000000 */
[----:B-1----:R-:W-:Y:S01]  /*0760*/  IMAD.WIDE R24, R0, 0x4, R24 ;  /* 0x0000000400187825 */ /* 0x002fe200078e0218 */
[----:B------:R-:W-:Y:S02]  /*0770*/  SEL R8, R4, RZ, P6 ;  /* 0x000000ff04087207 */ /* 0x000fe40003000000 */
[----:B------:R-:W-:Y:S02]  /*0780*/  SEL R11, R2, RZ, P3 ;  /* 0x000000ff020b7207 */ /* 0x000fe40001800000 */
[----:B------:R-:W-:Y:S02]  /*0790*/  SEL R10, R3, RZ, P2 ;  /* 0x000000ff030a7207 */ /* 0x000fe40001000000 */
[----:B------:R-:W-:Y:S02]  /*07a0*/  SEL R9, R9, RZ, P1 ;  /* 0x000000ff09097207 */ /* 0x000fe40000800000 */
[----:B------:R-:W-:-:S03]  /*07b0*/  SEL R4, R20, RZ, P0 ;  /* 0x000000ff14047207 */ /* 0x000fc60000000000 */
[----:B------:R-:W-:Y:S04]  /*07c0*/  STG.E.128 desc[UR4][R24.64], R8 ;  /* 0x0000000818007986 */ /* 0x000fe8000c101d04 */
[----:B------:R-:W-:Y:S01]  /*07d0*/  STG.E.128 desc[UR4][R24.64+0x800], R4 ;  /* 0x0008000418007986 */ /* 0x000fe2000c101d04 */
[----:B------:R-:W-:Y:S05]  /*07e0*/  EXIT ;  /* 0x000000000000794d */ /* 0x000fea0003800000 */
.L_x_0:
[----:B------:R-:W-:-:S00]  /*07f0*/  BRA `(.L_x_0) ;  /* 0xfffffffc00fc7947 */ /* 0x000fc0000383ffff */
[----:B------:R-:W-:-:S00]  /*0800*/  NOP ;  /* 0x0000000000007918 */ /* 0x000fc00000000000 */
[----:B------:R-:W-:-:S00]  /*0810*/  NOP ;  /* 0x0000000000007918 */ /* 0x000fc00000000000 */
[----:B------:R-:W-:-:S00]  /*0820*/  NOP ;  /* 0x0000000000007918 */ /* 0x000fc00000000000 */
[----:B------:R-:W-:-:S00]  /*0830*/  NOP ;  /* 0x0000000000007918 */ /* 0x000fc00000000000 */
[----:B------:R-:W-:-:S00]  /*0840*/  NOP ;  /* 0x0000000000007918 */ /* 0x000fc00000000000 */
[----:B------:R-:W-:-:S00]  /*0850*/  NOP ;  /* 0x0000000000007918 */ /* 0x000fc00000000000 */
[----:B------:R-:W-:-:S00]  /*0860*/  NOP ;  /* 0x0000000000007918 */ /* 0x000fc00000000000 */
[----:B------:R-:W-:-:S00]  /*0870*/  NOP ;  /* 0x0000000000007918 */ /* 0x000fc00000000000 */
.L_x_1:


//--------------------- .nv.global.init           --------------------------
	.section	.nv.global.init,"aw",@progbits
.nv.global.init:
	.type		_$_str,@object
	.size		_$_str,(_$_str_$_2 - _$_str)
_$_str:
        /*0000*/ 	.byte	0x5f, 0x5f, 0x43, 0x55, 0x44, 0x41, 0x5f, 0x46, 0x54, 0x5a, 0x00
	.type		_$_str_$_2,@object
	.size		_$_str_$_2,(.L_1 - _$_str_$_2)
_$_str_$_2:
        /*000b*/ 	.byte	0x5f, 0x5f, 0x43, 0x55, 0x44, 0x41, 0x5f, 0x50, 0x52, 0x45, 0x43, 0x5f, 0x53, 0x51, 0x52, 0x54
        /*001b*/ 	.byte	0x00
.L_1:


//--------------------- .nv.constant0.triton_poi_fused__native_batch_norm_legit_no_training_convolution_relu_12 --------------------------
	.section	.nv.constant0.triton_poi_fused__native_batch_norm_legit_no_training_convolution_relu_12,"a",@progbits
	.sectionflags	@""
	.align	4
.nv.constant0.triton_poi_fused__native_batch_norm_legit_no_training_convolution_relu_12:
	.zero		588
